	.headerflags	@"EF_CUDA_TEXMODE_UNIFIED EF_CUDA_64BIT_ADDRESS EF_CUDA_ACCELERATORS EF_CUDA_SM90 EF_CUDA_VIRTUAL_SM(EF_CUDA_SM90)"
	.elftype	@"ET_EXEC"


//--------------------- .nv.info                  --------------------------
	.section	.nv.info,"",@"SHT_CUDA_INFO"
	.align	4


	//----- nvinfo : EIATTR_REGCOUNT
	.align		4
        /*0000*/ 	.byte	0x04, 0x2f
        /*0002*/ 	.short	(.L_3 - .L_2)
	.align		4
.L_2:
        /*0004*/ 	.word	index@(triton_poi_fused__native_batch_norm_legit_no_training_hardtanh_2)
        /*0008*/ 	.word	0x00000010


	//----- nvinfo : EIATTR_MIN_STACK_SIZE
	.align		4
.L_3:
        /*000c*/ 	.byte	0x04, 0x12
        /*000e*/ 	.short	(.L_5 - .L_4)
	.align		4
.L_4:
        /*0010*/ 	.word	index@(triton_poi_fused__native_batch_norm_legit_no_training_hardtanh_2)
        /*0014*/ 	.word	0x00000000


	//----- nvinfo : EIATTR_FRAME_SIZE
	.align		4
.L_5:
        /*0018*/ 	.byte	0x04, 0x11
        /*001a*/ 	.short	(.L_7 - .L_6)
	.align		4
.L_6:
        /*001c*/ 	.word	index@(triton_poi_fused__native_batch_norm_legit_no_training_hardtanh_2)
        /*0020*/ 	.word	0x00000000


	//----- nvinfo : EIATTR_MIN_STACK_SIZE
	.align		4
.L_7:
        /*0024*/ 	.byte	0x04, 0x12
        /*0026*/ 	.short	(.L_9 - .L_8)
	.align		4
.L_8:
        /*0028*/ 	.word	index@(triton_poi_fused__native_batch_norm_legit_no_training_hardtanh_2)
        /*002c*/ 	.word	0x00000000
.L_9:


//--------------------- .nv.info.triton_poi_fused__native_batch_norm_legit_no_training_hardtanh_2 --------------------------
	.section	.nv.info.triton_poi_fused__native_batch_norm_legit_no_training_hardtanh_2,"",@"SHT_CUDA_INFO"
	.sectionflags	@""
	.align	4


	//----- nvinfo : EIATTR_CUDA_API_VERSION
	.align		4
        /*0000*/ 	.byte	0x04, 0x37
        /*0002*/ 	.short	(.L_11 - .L_10)
.L_10:
        /*0004*/ 	.word	0x0000007c


	//----- nvinfo : EIATTR_KPARAM_INFO
	.align		4
.L_11:
        /*0008*/ 	.byte	0x04, 0x17
        /*000a*/ 	.short	(.L_13 - .L_12)
.L_12:
        /*000c*/ 	.word	0x00000000
        /*0010*/ 	.short	0x0006
        /*0012*/ 	.short	0x0030
        /*0014*/ 	.byte	0x00, 0xf0, 0x11, 0x00


	//----- nvinfo : EIATTR_KPARAM_INFO
	.align		4
.L_13:
        /*0018*/ 	.byte	0x04, 0x17
        /*001a*/ 	.short	(.L_15 - .L_14)
.L_14:
        /*001c*/ 	.word	0x00000000
        /*0020*/ 	.short	0x0005
        /*0022*/ 	.short	0x0028
        /*0024*/ 	.byte	0x00, 0xf4, 0x21, 0x00


	//----- nvinfo : EIATTR_KPARAM_INFO
	.align		4
.L_15:
        /*0028*/ 	.byte	0x04, 0x17
        /*002a*/ 	.short	(.L_17 - .L_16)
.L_16:
        /*002c*/ 	.word	0x00000000
        /*0030*/ 	.short	0x0004
        /*0032*/ 	.short	0x0020
        /*0034*/ 	.byte	0x00, 0xf4, 0x21, 0x00


	//----- nvinfo : EIATTR_KPARAM_INFO
	.align		4
.L_17:
        /*0038*/ 	.byte	0x04, 0x17
        /*003a*/ 	.short	(.L_19 - .L_18)
.L_18:
        /*003c*/ 	.word	0x00000000
        /*0040*/ 	.short	0x0003
        /*0042*/ 	.short	0x0018
        /*0044*/ 	.byte	0x00, 0xf4, 0x21, 0x00


	//----- nvinfo : EIATTR_KPARAM_INFO
	.align		4
.L_19:
        /*0048*/ 	.byte	0x04, 0x17
        /*004a*/ 	.short	(.L_21 - .L_20)
.L_20:
        /*004c*/ 	.word	0x00000000
        /*0050*/ 	.short	0x0002
        /*0052*/ 	.short	0x0010
        /*0054*/ 	.byte	0x00, 0xf4, 0x21, 0x00


	//----- nvinfo : EIATTR_KPARAM_INFO
	.align		4
.L_21:
        /*0058*/ 	.byte	0x04, 0x17
        /*005a*/ 	.short	(.L_23 - .L_22)
.L_22:
        /*005c*/ 	.word	0x00000000
        /*0060*/ 	.short	0x0001
        /*0062*/ 	.short	0x0008
        /*0064*/ 	.byte	0x00, 0xf4, 0x21, 0x00


	//----- nvinfo : EIATTR_KPARAM_INFO
	.align		4
.L_23:
        /*0068*/ 	.byte	0x04, 0x17
        /*006a*/ 	.short	(.L_25 - .L_24)
.L_24:
        /*006c*/ 	.word	0x00000000
        /*0070*/ 	.short	0x0000
        /*0072*/ 	.short	0x0000
        /*0074*/ 	.byte	0x00, 0xf4, 0x21, 0x00


	//----- nvinfo : EIATTR_SPARSE_MMA_MASK
	.align		4
.L_25:
        /*0078*/ 	.byte	0x03, 0x50
        /*007a*/ 	.short	0x0000


	//----- nvinfo : EIATTR_MAXREG_COUNT
	.align		4
        /*007c*/ 	.byte	0x03, 0x1b
        /*007e*/ 	.short	0x00ff


	//----- nvinfo : EIATTR_EXIT_INSTR_OFFSETS
	.align		4
        /*0080*/ 	.byte	0x04, 0x1c
        /*0082*/ 	.short	(.L_27 - .L_26)


	//   ....[0]....
.L_26:
        /*0084*/ 	.word	0x00000430


	//----- nvinfo : EIATTR_REQNTID
	.align		4
.L_27:
        /*0088*/ 	.byte	0x04, 0x10
        /*008a*/ 	.short	(.L_29 - .L_28)
.L_28:
        /*008c*/ 	.word	0x00000100
        /*0090*/ 	.word	0x00000001
        /*0094*/ 	.word	0x00000001


	//----- nvinfo : EIATTR_CBANK_PARAM_SIZE
	.align		4
.L_29:
        /*0098*/ 	.byte	0x03, 0x19
        /*009a*/ 	.short	0x0034


	//----- nvinfo : EIATTR_PARAM_CBANK
	.align		4
        /*009c*/ 	.byte	0x04, 0x0a
        /*009e*/ 	.short	(.L_31 - .L_30)
	.align		4
.L_30:
        /*00a0*/ 	.word	index@(.nv.constant0.triton_poi_fused__native_batch_norm_legit_no_training_hardtanh_2)
        /*00a4*/ 	.short	0x0210
        /*00a6*/ 	.short	0x0034


	//----- nvinfo : EIATTR_SW_WAR
	.align		4
.L_31:
        /*00a8*/ 	.byte	0x04, 0x36
        /*00aa*/ 	.short	(.L_33 - .L_32)
.L_32:
        /*00ac*/ 	.word	0x00000008
.L_33:


//--------------------- .nv.callgraph             --------------------------
	.section	.nv.callgraph,"",@"SHT_CUDA_CALLGRAPH"
	.align	4
	.sectionentsize	8
	.align		4
        /*0000*/ 	.word	0x00000000
	.align		4
        /*0004*/ 	.word	0xffffffff
	.align		4
        /*0008*/ 	.word	0x00000000
	.align		4
        /*000c*/ 	.word	0xfffffffe
	.align		4
        /*0010*/ 	.word	0x00000000
	.align		4
        /*0014*/ 	.word	0xfffffffd
	.align		4
        /*0018*/ 	.word	0x00000000
	.align		4
        /*001c*/ 	.word	0xfffffffc


//--------------------- .nv.constant4             --------------------------
	.section	.nv.constant4,"a",@progbits
	.align	8
	.align		8
.nv.constant4:
        /*0000*/ 	.dword	_$_str
	.align		8
        /*0008*/ 	.dword	_$_str_$_2


//--------------------- .text.triton_poi_fused__native_batch_norm_legit_no_training_hardtanh_2 --------------------------
	.section	.text.triton_poi_fused__native_batch_norm_legit_no_training_hardtanh_2,"ax",@progbits
	.align	128
        .global         triton_poi_fused__native_batch_norm_legit_no_training_hardtanh_2
        .type           triton_poi_fused__native_batch_norm_legit_no_training_hardtanh_2,@function
        .size           triton_poi_fused__native_batch_norm_legit_no_training_hardtanh_2,(.L_x_1 - triton_poi_fused__native_batch_norm_legit_no_training_hardtanh_2)
        .other          triton_poi_fused__native_batch_norm_legit_no_training_hardtanh_2,@"STO_CUDA_ENTRY STV_DEFAULT"
triton_poi_fused__native_batch_norm_legit_no_training_hardtanh_2:
.text.triton_poi_fused__native_batch_norm_legit_no_training_hardtanh_2:
[----:B------:R-:W-:Y:S01]  /*0000*/  LDC R1, c[0x0][0x28] ;  /* 0x00000a00ff017b82 */ /* 0x000fe20000000800 */
[----:B------:R-:W1:Y:S07]  /*0010*/  S2R R0, SR_TID.X ;  /* 0x0000000000007919 */ /* 0x000e6e0000002100 */
[----:B------:R-:W2:Y:S01]  /*0020*/  LDC.64 R2, c[0x0][0x220] ;  /* 0x00008800ff027b82 */ /* 0x000ea20000000a00 */
[----:B------:R-:W-:Y:S01]  /*0030*/  ULDC.64 UR4, c[0x0][0x208] ;  /* 0x0000820000047ab9 */ /* 0x000fe20000000a00 */
[----:B------:R-:W3:Y:S06]  /*0040*/  S2R R7, SR_CTAID.X ;  /* 0x0000000000077919 */ /* 0x000eec0000002500 */
[----:B------:R-:W4:Y:S08]  /*0050*/  LDC.64 R8, c[0x0][0x228] ;  /* 0x00008a00ff087b82 */ /* 0x000f300000000a00 */
[----:B------:R-:W5:Y:S01]  /*0060*/  LDC.64 R10, c[0x0][0x230] ;  /* 0x00008c00ff0a7b82 */ /* 0x000f620000000a00 */
[----:B-1----:R-:W-:-:S02]  /*0070*/  SHF.L.U32 R0, R0, 0x1, RZ ;  /* 0x0000000100007819 */ /* 0x002fc400000006ff */
[----:B---3--:R-:W-:Y:S02]  /*0080*/  SHF.R.S32.HI R5, RZ, 0x16, R7 ;  /* 0x00000016ff057819 */ /* 0x008fe40000011407 */
[----:B------:R-:W-:Y:S02]  /*0090*/  LOP3.LUT R0, R0, 0x1fe, RZ, 0xc0, !PT ;  /* 0x000001fe00007812 */ /* 0x000fe400078ec0ff */
[----:B------:R-:W-:Y:S02]  /*00a0*/  SGXT R5, R5, 0x1 ;  /* 0x000000010505781a */ /* 0x000fe40000000200 */
[----:B------:R-:W-:Y:S02]  /*00b0*/  LEA R0, R7, R0, 0x9 ;  /* 0x0000000007007211 */ /* 0x000fe400078e48ff */
[----:B------:R-:W1:Y:S02]  /*00c0*/  LDC.64 R6, c[0x0][0x218] ;  /* 0x00008600ff067b82 */ /* 0x000e640000000a00 */
[----:B------:R-:W-:-:S04]  /*00d0*/  LEA.HI R5, R5, R0, RZ, 0x5 ;  /* 0x0000000005057211 */ /* 0x000fc800078f28ff */
[----:B------:R-:W-:-:S04]  /*00e0*/  LOP3.LUT R5, R5, 0xffffffe0, RZ, 0xc0, !PT ;  /* 0xffffffe005057812 */ /* 0x000fc800078ec0ff */
[----:B------:R-:W-:Y:S02]  /*00f0*/  IADD3 R13, R0, -R5, RZ ;  /* 0x80000005000d7210 */ /* 0x000fe40007ffe0ff */
[----:B------:R-:W3:Y:S03]  /*0100*/  LDC.64 R4, c[0x0][0x210] ;  /* 0x00008400ff047b82 */ /* 0x000ee60000000a00 */
[----:B--2---:R-:W-:-:S06]  /*0110*/  IMAD.WIDE R2, R13, 0x4, R2 ;  /* 0x000000040d027825 */ /* 0x004fcc00078e0202 */
[----:B------:R-:W2:Y:S01]  /*0120*/  LDG.E.EL.64 R2, desc[UR4][R2.64] ;  /* 0x0000000402027981 */ /* 0x000ea2000c2e1b00 */
[----:B-1----:R-:W-:-:S04]  /*0130*/  IMAD.WIDE R6, R13, 0x4, R6 ;  /* 0x000000040d067825 */ /* 0x002fc800078e0206 */
[C---:B----4-:R-:W-:Y:S02]  /*0140*/  IMAD.WIDE R8, R13.reuse, 0x4, R8 ;  /* 0x000000040d087825 */ /* 0x050fe400078e0208 */
[----:B------:R-:W4:Y:S02]  /*0150*/  LDG.E.EL.64 R6, desc[UR4][R6.64] ;  /* 0x0000000406067981 */ /* 0x000f24000c2e1b00 */
[----:B-----5:R-:W-:Y:S02]  /*0160*/  IMAD.WIDE R10, R13, 0x4, R10 ;  /* 0x000000040d0a7825 */ /* 0x020fe400078e020a */
[----:B------:R-:W5:Y:S02]  /*0170*/  LDG.E.EL.64 R8, desc[UR4][R8.64] ;  /* 0x0000000408087981 */ /* 0x000f64000c2e1b00 */
[----:B---3--:R-:W-:Y:S02]  /*0180*/  IMAD.WIDE R4, R0, 0x4, R4 ;  /* 0x0000000400047825 */ /* 0x008fe400078e0204 */
[----:B------:R-:W5:Y:S04]  /*0190*/  LDG.E.EL.64 R10, desc[UR4][R10.64] ;  /* 0x000000040a0a7981 */ /* 0x000f68000c2e1b00 */
[----:B------:R-:W4:Y:S01]  /*01a0*/  LDG.E.64 R4, desc[UR4][R4.64] ;  /* 0x0000000404047981 */ /* 0x000f22000c1e1b00 */
[----:B--2---:R-:W-:Y:S01]  /*01b0*/  FADD R2, R2, 9.9999997473787516356e-06 ;  /* 0x3727c5ac02027421 */ /* 0x004fe20000000000 */
[----:B------:R-:W-:-:S03]  /*01c0*/  FADD R3, R3, 9.9999997473787516356e-06 ;  /* 0x3727c5ac03037421 */ /* 0x000fc60000000000 */
[----:B------:R-:W1:Y:S08]  /*01d0*/  MUFU.SQRT R12, R2 ;  /* 0x00000002000c7308 */ /* 0x000e700000002000 */
[----:B------:R-:W2:Y:S01]  /*01e0*/  MUFU.SQRT R13, R3 ;  /* 0x00000003000d7308 */ /* 0x000ea20000002000 */
[C---:B-1----:R-:W-:Y:S02]  /*01f0*/  FSETP.GT.AND P0, PT, R12.reuse, 8.50705917302346158658e+37, PT ;  /* 0x7e8000000c00780b */ /* 0x042fe40003f04000 */
[----:B------:R-:W-:-:S02]  /*0200*/  FSETP.GEU.AND P2, PT, R12, 1.175494350822287508e-38, PT ;  /* 0x008000000c00780b */ /* 0x000fc40003f4e000 */
[C---:B--2---:R-:W-:Y:S02]  /*0210*/  FSETP.GT.AND P1, PT, R13.reuse, 8.50705917302346158658e+37, PT ;  /* 0x7e8000000d00780b */ /* 0x044fe40003f24000 */
[----:B------:R-:W-:-:S07]  /*0220*/  FSETP.GEU.AND P3, PT, R13, 1.175494350822287508e-38, PT ;  /* 0x008000000d00780b */ /* 0x000fce0003f6e000 */
[----:B------:R-:W-:Y:S01]  /*0230*/  @P0 FMUL R12, R12, 0.25 ;  /* 0x3e8000000c0c0820 */ /* 0x000fe20000400000 */
[----:B------:R-:W-:-:S03]  /*0240*/  HFMA2.MMA R2, -RZ, RZ, 1.625, 0 ;  /* 0x3e800000ff027435 */ /* 0x000fc600000001ff */
[----:B------:R-:W-:Y:S01]  /*0250*/  @!P2 FMUL R12, R12, 16777216 ;  /* 0x4b8000000c0ca820 */ /* 0x000fe20000400000 */
[----:B------:R-:W-:-:S04]  /*0260*/  @P1 FMUL R13, R13, 0.25 ;  /* 0x3e8000000d0d1820 */ /* 0x000fc80000400000 */
[----:B------:R-:W-:Y:S01]  /*0270*/  @!P3 FMUL R13, R13, 16777216 ;  /* 0x4b8000000d0db820 */ /* 0x000fe20000400000 */
[----:B------:R-:W1:Y:S01]  /*0280*/  MUFU.RCP R12, R12 ;  /* 0x0000000c000c7308 */ /* 0x000e620000001000 */
[----:B------:R-:W-:-:S07]  /*0290*/  FSEL R3, R2, 1, P0 ;  /* 0x3f80000002037808 */ /* 0x000fce0000000000 */
[----:B------:R-:W2:Y:S01]  /*02a0*/  MUFU.RCP R13, R13 ;  /* 0x0000000d000d7308 */ /* 0x000ea20000001000 */
[----:B------:R-:W-:Y:S01]  /*02b0*/  FSEL R2, R2, 1, P1 ;  /* 0x3f80000002027808 */ /* 0x000fe20000800000 */
[----:B------:R-:W-:Y:S01]  /*02c0*/  @!P2 FMUL R3, R3, 16777216 ;  /* 0x4b8000000303a820 */ /* 0x000fe20000400000 */
[----:B----4-:R-:W-:-:S03]  /*02d0*/  FADD R4, R4, -R6 ;  /* 0x8000000604047221 */ /* 0x010fc60000000000 */
[----:B------:R-:W-:Y:S01]  /*02e0*/  @!P3 FMUL R2, R2, 16777216 ;  /* 0x4b8000000202b820 */ /* 0x000fe20000400000 */
[----:B-1----:R-:W-:Y:S01]  /*02f0*/  FMUL R3, R12, R3 ;  /* 0x000000030c037220 */ /* 0x002fe20000400000 */
[----:B------:R-:W-:-:S03]  /*0300*/  FADD R5, R5, -R7 ;  /* 0x8000000705057221 */ /* 0x000fc60000000000 */
[----:B------:R-:W-:Y:S01]  /*0310*/  FMUL R7, R4, R3 ;  /* 0x0000000304077220 */ /* 0x000fe20000400000 */
[----:B--2---:R-:W-:-:S03]  /*0320*/  FMUL R2, R13, R2 ;  /* 0x000000020d027220 */ /* 0x004fc60000400000 */
[----:B-----5:R-:W-:Y:S01]  /*0330*/  FFMA R7, R8, R7, R10 ;  /* 0x0000000708077223 */ /* 0x020fe2000000000a */
[----:B------:R-:W-:Y:S02]  /*0340*/  FMUL R4, R5, R2 ;  /* 0x0000000205047220 */ /* 0x000fe40000400000 */
[----:B------:R-:W1:Y:S02]  /*0350*/  LDC.64 R2, c[0x0][0x238] ;  /* 0x00008e00ff027b82 */ /* 0x000e640000000a00 */
[----:B------:R-:W-:Y:S01]  /*0360*/  FFMA R4, R9, R4, R11 ;  /* 0x0000000409047223 */ /* 0x000fe2000000000b */
[----:B------:R-:W-:-:S04]  /*0370*/  FSETP.GTU.AND P0, PT, R7, RZ, PT ;  /* 0x000000ff0700720b */ /* 0x000fc80003f0c000 */
[C---:B------:R-:W-:Y:S02]  /*0380*/  FSETP.GTU.AND P1, PT, R4.reuse, RZ, PT ;  /* 0x000000ff0400720b */ /* 0x040fe40003f2c000 */
[----:B------:R-:W-:Y:S02]  /*0390*/  FSEL R6, R7, RZ, P0 ;  /* 0x000000ff07067208 */ /* 0x000fe40000000000 */
[----:B------:R-:W-:Y:S02]  /*03a0*/  FSEL R7, R4, RZ, P1 ;  /* 0x000000ff04077208 */ /* 0x000fe40000800000 */
[C---:B------:R-:W-:Y:S02]  /*03b0*/  FSETP.GEU.AND P2, PT, R6.reuse, 6, PT ;  /* 0x40c000000600780b */ /* 0x040fe40003f4e000 */
[----:B------:R-:W-:Y:S02]  /*03c0*/  FSETP.GEU.AND P3, PT, R7, 6, PT ;  /* 0x40c000000700780b */ /* 0x000fe40003f6e000 */
[----:B------:R-:W-:-:S02]  /*03d0*/  FSETP.NAN.AND P0, PT, R6, R6, PT ;  /* 0x000000060600720b */ /* 0x000fc40003f08000 */
[----:B------:R-:W-:Y:S01]  /*03e0*/  FSETP.NAN.AND P1, PT, R7, R7, PT ;  /* 0x000000070700720b */ /* 0x000fe20003f28000 */
[----:B-1----:R-:W-:-:S06]  /*03f0*/  IMAD.WIDE R2, R0, 0x4, R2 ;  /* 0x0000000400027825 */ /* 0x002fcc00078e0202 */
[----:B------:R-:W-:Y:S02]  /*0400*/  @P2 SEL R6, R6, 0x40c00000, P0 ;  /* 0x40c0000006062807 */ /* 0x000fe40000000000 */
[----:B------:R-:W-:-:S05]  /*0410*/  @P3 SEL R7, R7, 0x40c00000, P1 ;  /* 0x40c0000007073807 */ /* 0x000fca0000800000 */
[----:B------:R-:W-:Y:S01]  /*0420*/  STG.E.64 desc[UR4][R2.64], R6 ;  /* 0x0000000602007986 */ /* 0x000fe2000c101b04 */
[----:B------:R-:W-:Y:S05]  /*0430*/  EXIT ;  /* 0x000000000000794d */ /* 0x000fea0003800000 */
.L_x_0:
[----:B------:R-:W-:-:S00]  /*0440*/  BRA `(.L_x_0) ;  /* 0xfffffffc00fc7947 */ /* 0x000fc0000383ffff */
[----:B------:R-:W-:-:S00]  /*0450*/  NOP ;  /* 0x0000000000007918 */ /* 0x000fc00000000000 */
        /* <DEDUP_REMOVED lines=10> */
.L_x_1:


//--------------------- .nv.global.init           --------------------------
	.section	.nv.global.init,"aw",@progbits
.nv.global.init:
	.type		_$_str,@object
	.size		_$_str,(_$_str_$_2 - _$_str)
_$_str:
        /*0000*/ 	.byte	0x5f, 0x5f, 0x43, 0x55, 0x44, 0x41, 0x5f, 0x46, 0x54, 0x5a, 0x00
	.type		_$_str_$_2,@object
	.size		_$_str_$_2,(.L_1 - _$_str_$_2)
_$_str_$_2:
        /*000b*/ 	.byte	0x5f, 0x5f, 0x43, 0x55, 0x44, 0x41, 0x5f, 0x50, 0x52, 0x45, 0x43, 0x5f, 0x53, 0x51, 0x52, 0x54
        /*001b*/ 	.byte	0x00
.L_1:


//--------------------- .nv.constant0.triton_poi_fused__native_batch_norm_legit_no_training_hardtanh_2 --------------------------
	.section	.nv.constant0.triton_poi_fused__native_batch_norm_legit_no_training_hardtanh_2,"a",@progbits
	.sectionflags	@""
	.align	4
.nv.constant0.triton_poi_fused__native_batch_norm_legit_no_training_hardtanh_2:
	.zero		580
